//
// Generated by NVIDIA NVVM Compiler
//
// Compiler Build ID: CL-36424714
// Cuda compilation tools, release 13.0, V13.0.88
// Based on NVVM 20.0.0
//

.version 9.0
.target sm_100
.address_size 64

	// .globl	_Z15reduce_baselinePiS_m
.extern .func  (.param .b32 func_retval0) vprintf
(
	.param .b64 vprintf_param_0,
	.param .b64 vprintf_param_1
)
;
.global .align 1 .b8 $str[9] = {105, 100, 32, 61, 32, 37, 100, 10};

.visible .entry _Z15reduce_baselinePiS_m(
	.param .u64 .ptr .align 1 _Z15reduce_baselinePiS_m_param_0,
	.param .u64 .ptr .align 1 _Z15reduce_baselinePiS_m_param_1,
	.param .u64 _Z15reduce_baselinePiS_m_param_2
)
{
	.local .align 8 .b8 	__local_depot0[8];
	.reg .b64 	%SP;
	.reg .b64 	%SPL;
	.reg .pred 	%p<10>;
	.reg .b32 	%r<89>;
	.reg .b64 	%rd<75>;

	mov.u64 	%SPL, __local_depot0;
	cvta.local.u64 	%SP, %SPL;
	ld.param.u64 	%rd20, [_Z15reduce_baselinePiS_m_param_0];
	ld.param.u64 	%rd22, [_Z15reduce_baselinePiS_m_param_1];
	ld.param.u64 	%rd21, [_Z15reduce_baselinePiS_m_param_2];
	cvta.to.global.u64 	%rd1, %rd22;
	add.u64 	%rd23, %SP, 0;
	add.u64 	%rd24, %SPL, 0;
	mov.u32 	%r15, %ctaid.x;
	mov.u32 	%r16, %ntid.x;
	mov.u32 	%r17, %tid.x;
	mad.lo.s32 	%r18, %r15, %r16, %r17;
	st.local.u32 	[%rd24], %r18;
	mov.u64 	%rd25, $str;
	cvta.global.u64 	%rd26, %rd25;
	{ // callseq 0, 0
	.param .b64 param0;
	st.param.b64 	[param0], %rd26;
	.param .b64 param1;
	st.param.b64 	[param1], %rd23;
	.param .b32 retval0;
	call.uni (retval0), 
	vprintf, 
	(
	param0, 
	param1
	);
	ld.param.b32 	%r19, [retval0];
	} // callseq 0
	setp.eq.s64 	%p1, %rd21, 0;
	mov.b32 	%r88, 0;
	@%p1 bra 	$L__BB0_12;
	and.b64  	%rd2, %rd21, 15;
	setp.lt.u64 	%p2, %rd21, 16;
	mov.b32 	%r88, 0;
	mov.b64 	%rd71, 0;
	@%p2 bra 	$L__BB0_4;
	and.b64  	%rd71, %rd21, -16;
	add.s64 	%rd68, %rd1, 32;
	mov.b32 	%r88, 0;
	mov.u64 	%rd69, %rd71;
$L__BB0_3:
	.pragma "nounroll";
	ld.global.u32 	%r24, [%rd68+-32];
	add.s32 	%r25, %r24, %r88;
	ld.global.u32 	%r26, [%rd68+-28];
	add.s32 	%r27, %r26, %r25;
	ld.global.u32 	%r28, [%rd68+-24];
	add.s32 	%r29, %r28, %r27;
	ld.global.u32 	%r30, [%rd68+-20];
	add.s32 	%r31, %r30, %r29;
	ld.global.u32 	%r32, [%rd68+-16];
	add.s32 	%r33, %r32, %r31;
	ld.global.u32 	%r34, [%rd68+-12];
	add.s32 	%r35, %r34, %r33;
	ld.global.u32 	%r36, [%rd68+-8];
	add.s32 	%r37, %r36, %r35;
	ld.global.u32 	%r38, [%rd68+-4];
	add.s32 	%r39, %r38, %r37;
	ld.global.u32 	%r40, [%rd68];
	add.s32 	%r41, %r40, %r39;
	ld.global.u32 	%r42, [%rd68+4];
	add.s32 	%r43, %r42, %r41;
	ld.global.u32 	%r44, [%rd68+8];
	add.s32 	%r45, %r44, %r43;
	ld.global.u32 	%r46, [%rd68+12];
	add.s32 	%r47, %r46, %r45;
	ld.global.u32 	%r48, [%rd68+16];
	add.s32 	%r49, %r48, %r47;
	ld.global.u32 	%r50, [%rd68+20];
	add.s32 	%r51, %r50, %r49;
	ld.global.u32 	%r52, [%rd68+24];
	add.s32 	%r53, %r52, %r51;
	ld.global.u32 	%r54, [%rd68+28];
	add.s32 	%r88, %r54, %r53;
	add.s64 	%rd69, %rd69, -16;
	add.s64 	%rd68, %rd68, 64;
	setp.ne.s64 	%p3, %rd69, 0;
	@%p3 bra 	$L__BB0_3;
$L__BB0_4:
	setp.eq.s64 	%p4, %rd2, 0;
	@%p4 bra 	$L__BB0_12;
	and.b64  	%rd10, %rd21, 7;
	setp.lt.u64 	%p5, %rd2, 8;
	@%p5 bra 	$L__BB0_7;
	shl.b64 	%rd28, %rd71, 2;
	add.s64 	%rd29, %rd1, %rd28;
	ld.global.u32 	%r56, [%rd29];
	add.s32 	%r57, %r56, %r88;
	add.s64 	%rd30, %rd28, 4;
	and.b64  	%rd31, %rd30, 17179869180;
	add.s64 	%rd32, %rd1, %rd31;
	ld.global.u32 	%r58, [%rd32];
	add.s32 	%r59, %r58, %r57;
	add.s64 	%rd33, %rd28, 8;
	and.b64  	%rd34, %rd33, 17179869180;
	add.s64 	%rd35, %rd1, %rd34;
	ld.global.u32 	%r60, [%rd35];
	add.s32 	%r61, %r60, %r59;
	add.s64 	%rd36, %rd28, 12;
	and.b64  	%rd37, %rd36, 17179869180;
	add.s64 	%rd38, %rd1, %rd37;
	ld.global.u32 	%r62, [%rd38];
	add.s32 	%r63, %r62, %r61;
	add.s64 	%rd39, %rd28, 16;
	and.b64  	%rd40, %rd39, 17179869180;
	add.s64 	%rd41, %rd1, %rd40;
	ld.global.u32 	%r64, [%rd41];
	add.s32 	%r65, %r64, %r63;
	add.s64 	%rd42, %rd28, 20;
	and.b64  	%rd43, %rd42, 17179869180;
	add.s64 	%rd44, %rd1, %rd43;
	ld.global.u32 	%r66, [%rd44];
	add.s32 	%r67, %r66, %r65;
	add.s64 	%rd45, %rd28, 24;
	and.b64  	%rd46, %rd45, 17179869180;
	add.s64 	%rd47, %rd1, %rd46;
	ld.global.u32 	%r68, [%rd47];
	add.s32 	%r69, %r68, %r67;
	add.s64 	%rd48, %rd28, 28;
	and.b64  	%rd49, %rd48, 17179869180;
	add.s64 	%rd50, %rd1, %rd49;
	ld.global.u32 	%r70, [%rd50];
	add.s32 	%r88, %r70, %r69;
	add.s64 	%rd51, %rd71, 8;
	and.b64  	%rd71, %rd51, 4294967295;
$L__BB0_7:
	setp.eq.s64 	%p6, %rd10, 0;
	@%p6 bra 	$L__BB0_12;
	and.b64  	%rd73, %rd21, 3;
	setp.lt.u64 	%p7, %rd10, 4;
	@%p7 bra 	$L__BB0_10;
	shl.b64 	%rd52, %rd71, 2;
	add.s64 	%rd53, %rd1, %rd52;
	ld.global.u32 	%r72, [%rd53];
	add.s32 	%r73, %r72, %r88;
	add.s64 	%rd54, %rd52, 4;
	and.b64  	%rd55, %rd54, 17179869180;
	add.s64 	%rd56, %rd1, %rd55;
	ld.global.u32 	%r74, [%rd56];
	add.s32 	%r75, %r74, %r73;
	add.s64 	%rd57, %rd52, 8;
	and.b64  	%rd58, %rd57, 17179869180;
	add.s64 	%rd59, %rd1, %rd58;
	ld.global.u32 	%r76, [%rd59];
	add.s32 	%r77, %r76, %r75;
	add.s64 	%rd60, %rd52, 12;
	and.b64  	%rd61, %rd60, 17179869180;
	add.s64 	%rd62, %rd1, %rd61;
	ld.global.u32 	%r78, [%rd62];
	add.s32 	%r88, %r78, %r77;
	add.s64 	%rd63, %rd71, 4;
	and.b64  	%rd71, %rd63, 4294967295;
$L__BB0_10:
	setp.eq.s64 	%p8, %rd73, 0;
	@%p8 bra 	$L__BB0_12;
$L__BB0_11:
	.pragma "nounroll";
	shl.b64 	%rd64, %rd71, 2;
	add.s64 	%rd65, %rd1, %rd64;
	ld.global.u32 	%r79, [%rd65];
	add.s32 	%r88, %r79, %r88;
	add.s64 	%rd66, %rd71, 1;
	and.b64  	%rd71, %rd66, 4294967295;
	add.s64 	%rd73, %rd73, -1;
	setp.ne.s64 	%p9, %rd73, 0;
	@%p9 bra 	$L__BB0_11;
$L__BB0_12:
	cvta.to.global.u64 	%rd67, %rd20;
	st.global.u32 	[%rd67], %r88;
	ret;

}


// ===== COMPILED SASS (sm_100) =====

	.target	sm_100

	.elftype	@"ET_EXEC"


//--------------------- .note.nv.tkinfo           --------------------------
	.section	.note.nv.tkinfo,"",@"SHT_NOTE"
	.sectionflags	@"SHF_NOTE_NV_TKINFO"
	.tkinfo
        /*0018*/ 	.word	0x00000002
        /*0030*/ 	.string	""
        /*0030*/ 	.string	"ptxas"
        /*0030*/ 	.string	"Cuda compilation tools, release 13.0, V13.0.88"
        /*0030*/ 	.string	"Build cuda_13.0.r13.0/compiler.36424714_0"
        /*0030*/ 	.string	"-arch sm_100 -m 64 "



//--------------------- .note.nv.cuinfo           --------------------------
	.section	.note.nv.cuinfo,"",@"SHT_NOTE"
	.sectionflags	@"SHF_NOTE_NV_CUINFO"
        /*0018*/ 	.short	0x0002
        /*001a*/ 	.short	0x0064
        /*001c*/ 	.short	0x0082
	.zero		2


//--------------------- .nv.info                  --------------------------
	.section	.nv.info,"",@"SHT_CUDA_INFO"
	.align	4


	//----- nvinfo : EIATTR_REGCOUNT
	.align		4
        /*0000*/ 	.byte	0x04, 0x2f
        /*0002*/ 	.short	(.L_2 - .L_1)
	.align		4
.L_1:
        /*0004*/ 	.word	index@(_Z15reduce_baselinePiS_m)
        /*0008*/ 	.word	0x0000001c


	//----- nvinfo : EIATTR_FRAME_SIZE
	.align		4
.L_2:
        /*000c*/ 	.byte	0x04, 0x11
        /*000e*/ 	.short	(.L_4 - .L_3)
	.align		4
.L_3:
        /*0010*/ 	.word	index@(_Z15reduce_baselinePiS_m)
        /*0014*/ 	.word	0x00000008


	//----- nvinfo : EIATTR_MIN_STACK_SIZE
	.align		4
.L_4:
        /*0018*/ 	.byte	0x04, 0x12
        /*001a*/ 	.short	(.L_6 - .L_5)
	.align		4
.L_5:
        /*001c*/ 	.word	index@(_Z15reduce_baselinePiS_m)
        /*0020*/ 	.word	0x00000008
.L_6:


//--------------------- .nv.compat                --------------------------
	.section	.nv.compat,"",@"SHT_CUDA_COMPAT_INFO"
	.align	4
        /*0000*/ 	.byte	0x02, 0x09, 0x00, 0x00, 0x02, 0x02, 0x01, 0x00, 0x02, 0x05, 0x05, 0x00, 0x03, 0x07, 0x01, 0x01
        /*0010*/ 	.byte	0x02, 0x03, 0x00, 0x00, 0x02, 0x06, 0x01, 0x00, 0x04, 0x0b, 0x08, 0x00, 0x09, 0x00, 0x00, 0x00
        /*0020*/ 	.byte	0x00, 0x00, 0x00, 0x00


//--------------------- .nv.info._Z15reduce_baselinePiS_m --------------------------
	.section	.nv.info._Z15reduce_baselinePiS_m,"",@"SHT_CUDA_INFO"
	.sectionflags	@""
	.align	4


	//----- nvinfo : EIATTR_CUDA_API_VERSION
	.align		4
        /*0000*/ 	.byte	0x04, 0x37
        /*0002*/ 	.short	(.L_8 - .L_7)
.L_7:
        /*0004*/ 	.word	0x00000082


	//----- nvinfo : EIATTR_KPARAM_INFO
	.align		4
.L_8:
        /*0008*/ 	.byte	0x04, 0x17
        /*000a*/ 	.short	(.L_10 - .L_9)
.L_9:
        /*000c*/ 	.word	0x00000000
        /*0010*/ 	.short	0x0002
        /*0012*/ 	.short	0x0010
        /*0014*/ 	.byte	0x00, 0xf0, 0x21, 0x00


	//----- nvinfo : EIATTR_KPARAM_INFO
	.align		4
.L_10:
        /*0018*/ 	.byte	0x04, 0x17
        /*001a*/ 	.short	(.L_12 - .L_11)
.L_11:
        /*001c*/ 	.word	0x00000000
        /*0020*/ 	.short	0x0001
        /*0022*/ 	.short	0x0008
        /*0024*/ 	.byte	0x00, 0xf5, 0x21, 0x00


	//----- nvinfo : EIATTR_KPARAM_INFO
	.align		4
.L_12:
        /*0028*/ 	.byte	0x04, 0x17
        /*002a*/ 	.short	(.L_14 - .L_13)
.L_13:
        /*002c*/ 	.word	0x00000000
        /*0030*/ 	.short	0x0000
        /*0032*/ 	.short	0x0000
        /*0034*/ 	.byte	0x00, 0xf5, 0x21, 0x00


	//----- nvinfo : EIATTR_SPARSE_MMA_MASK
	.align		4
.L_14:
        /*0038*/ 	.byte	0x03, 0x50
        /*003a*/ 	.short	0x0000


	//----- nvinfo : EIATTR_MAXREG_COUNT
	.align		4
        /*003c*/ 	.byte	0x03, 0x1b
        /*003e*/ 	.short	0x00ff


	//----- nvinfo : EIATTR_EXTERNS
	.align		4
        /*0040*/ 	.byte	0x04, 0x0f
        /*0042*/ 	.short	(.L_16 - .L_15)


	//   ....[0]....
	.align		4
.L_15:
        /*0044*/ 	.word	index@(vprintf)


	//----- nvinfo : EIATTR_MERCURY_ISA_VERSION
	.align		4
.L_16:
        /*0048*/ 	.byte	0x03, 0x5f
        /*004a*/ 	.short	0x0101


	//----- nvinfo : EIATTR_VRC_CTA_INIT_COUNT
	.align		4
        /*004c*/ 	.byte	0x02, 0x4a
	.zero		1
	.zero		1


	//----- nvinfo : EIATTR_SYSCALL_OFFSETS
	.align		4
        /*0050*/ 	.byte	0x04, 0x46
        /*0052*/ 	.short	(.L_18 - .L_17)


	//   ....[0]....
.L_17:
        /*0054*/ 	.word	0x00000110


	//----- nvinfo : EIATTR_EXIT_INSTR_OFFSETS
	.align		4
.L_18:
        /*0058*/ 	.byte	0x04, 0x1c
        /*005a*/ 	.short	(.L_20 - .L_19)


	//   ....[0]....
.L_19:
        /*005c*/ 	.word	0x00000ee0


	//----- nvinfo : EIATTR_CRS_STACK_SIZE
	.align		4
.L_20:
        /*0060*/ 	.byte	0x04, 0x1e
        /*0062*/ 	.short	(.L_22 - .L_21)
.L_21:
        /*0064*/ 	.word	0x00000000


	//----- nvinfo : EIATTR_CBANK_PARAM_SIZE
	.align		4
.L_22:
        /*0068*/ 	.byte	0x03, 0x19
        /*006a*/ 	.short	0x0018


	//----- nvinfo : EIATTR_PARAM_CBANK
	.align		4
        /*006c*/ 	.byte	0x04, 0x0a
        /*006e*/ 	.short	(.L_24 - .L_23)
	.align		4
.L_23:
        /*0070*/ 	.word	index@(.nv.constant0._Z15reduce_baselinePiS_m)
        /*0074*/ 	.short	0x0380
        /*0076*/ 	.short	0x0018


	//----- nvinfo : EIATTR_SW_WAR
	.align		4
.L_24:
        /*0078*/ 	.byte	0x04, 0x36
        /*007a*/ 	.short	(.L_26 - .L_25)
.L_25:
        /*007c*/ 	.word	0x00000008
.L_26:


//--------------------- .nv.callgraph             --------------------------
	.section	.nv.callgraph,"",@"SHT_CUDA_CALLGRAPH"
	.align	4
	.sectionentsize	8
	.align		4
        /*0000*/ 	.word	0x00000000
	.align		4
        /*0004*/ 	.word	0xffffffff
	.align		4
        /*0008*/ 	.word	index@(_Z15reduce_baselinePiS_m)
	.align		4
        /*000c*/ 	.word	index@(vprintf)
	.align		4
        /*0010*/ 	.word	0x00000000
	.align		4
        /*0014*/ 	.word	0xfffffffe
	.align		4
        /*0018*/ 	.word	0x00000000
	.align		4
        /*001c*/ 	.word	0xfffffffd
	.align		4
        /*0020*/ 	.word	0x00000000
	.align		4
        /*0024*/ 	.word	0xfffffffc


//--------------------- .nv.constant4             --------------------------
	.section	.nv.constant4,"a",@progbits
	.align	8
	.align		8
.nv.constant4:
        /*0000*/ 	.dword	vprintf
	.align		8
        /*0008*/ 	.dword	$str


//--------------------- .text._Z15reduce_baselinePiS_m --------------------------
	.section	.text._Z15reduce_baselinePiS_m,"ax",@progbits
	.align	128
        .global         _Z15reduce_baselinePiS_m
        .type           _Z15reduce_baselinePiS_m,@function
        .size           _Z15reduce_baselinePiS_m,(.L_x_9 - _Z15reduce_baselinePiS_m)
        .other          _Z15reduce_baselinePiS_m,@"STO_CUDA_ENTRY STV_DEFAULT"
_Z15reduce_baselinePiS_m:
.text._Z15reduce_baselinePiS_m:
[----:B------:R-:W0:Y:S01]  /*0000*/  LDC R1, c[0x0][0x37c] ;  /* 0x0000df00ff017b82 */ /* 0x000e220000000800 */
[----:B------:R-:W1:Y:S01]  /*0010*/  S2R R3, SR_TID.X ;  /* 0x0000000000037919 */ /* 0x000e620000002100 */
[----:B------:R-:W2:Y:S06]  /*0020*/  LDCU UR5, c[0x0][0x2fc] ;  /* 0x00005f80ff0577ac */ /* 0x000eac0008000800 */
[----:B------:R-:W1:Y:S01]  /*0030*/  S2UR UR6, SR_CTAID.X ;  /* 0x00000000000679c3 */ /* 0x000e620000002500 */
[----:B------:R-:W-:Y:S01]  /*0040*/  MOV R2, 0x0 ;  /* 0x0000000000027802 */ /* 0x000fe20000000f00 */
[----:B0-----:R-:W-:Y:S01]  /*0050*/  VIADD R1, R1, 0xfffffff8 ;  /* 0xfffffff801017836 */ /* 0x001fe20000000000 */
[----:B------:R-:W0:Y:S05]  /*0060*/  LDCU UR4, c[0x0][0x2f8] ;  /* 0x00005f00ff0477ac */ /* 0x000e2a0008000800 */
[----:B------:R-:W1:Y:S01]  /*0070*/  LDC R0, c[0x0][0x360] ;  /* 0x0000d800ff007b82 */ /* 0x000e620000000800 */
[----:B0-----:R-:W-:-:S05]  /*0080*/  IADD3 R6, P0, PT, R1, UR4, RZ ;  /* 0x0000000401067c10 */ /* 0x001fca000ff1e0ff */
[----:B--2---:R-:W-:Y:S02]  /*0090*/  IMAD.X R7, RZ, RZ, UR5, P0 ;  /* 0x00000005ff077e24 */ /* 0x004fe400080e06ff */
[----:B-1----:R-:W-:Y:S01]  /*00a0*/  IMAD R0, R0, UR6, R3 ;  /* 0x0000000600007c24 */ /* 0x002fe2000f8e0203 */
[----:B------:R-:W0:Y:S01]  /*00b0*/  LDCU.64 UR6, c[0x4][0x8] ;  /* 0x01000100ff0677ac */ /* 0x000e220008000a00 */
[----:B------:R-:W1:Y:S03]  /*00c0*/  LDC.64 R2, c[0x4][R2] ;  /* 0x0100000002027b82 */ /* 0x000e660000000a00 */
[----:B------:R2:W-:Y:S01]  /*00d0*/  STL [R1], R0 ;  /* 0x0000000001007387 */ /* 0x0005e20000100800 */
[----:B0-----:R-:W-:Y:S02]  /*00e0*/  IMAD.U32 R4, RZ, RZ, UR6 ;  /* 0x00000006ff047e24 */ /* 0x001fe4000f8e00ff */
[----:B--2---:R-:W-:-:S07]  /*00f0*/  IMAD.U32 R5, RZ, RZ, UR7 ;  /* 0x00000007ff057e24 */ /* 0x004fce000f8e00ff */
[----:B------:R-:W-:-:S07]  /*0100*/  LEPC R20, `(.L_x_0) ;  /* 0x000000001014794e */ /* 0x000fce0000000000 */
[----:B-1----:R-:W-:Y:S05]  /*0110*/  CALL.ABS.NOINC R2 ;  /* 0x0000000002007343 */ /* 0x002fea0003c00000 */
.L_x_0:
[----:B------:R-:W0:Y:S01]  /*0120*/  LDC.64 R2, c[0x0][0x390] ;  /* 0x0000e400ff027b82 */ /* 0x000e220000000a00 */
[----:B------:R-:W-:-:S07]  /*0130*/  IMAD.MOV.U32 R6, RZ, RZ, RZ ;  /* 0x000000ffff067224 */ /* 0x000fce00078e00ff */
[----:B------:R-:W1:Y:S01]  /*0140*/  LDC.64 R16, c[0x0][0x358] ;  /* 0x0000d600ff107b82 */ /* 0x000e620000000a00 */
[----:B0-----:R-:W-:-:S04]  /*0150*/  ISETP.NE.U32.AND P0, PT, R2, RZ, PT ;  /* 0x000000ff0200720c */ /* 0x001fc80003f05070 */
[----:B------:R-:W-:-:S13]  /*0160*/  ISETP.NE.AND.EX P0, PT, R3, RZ, PT, P0 ;  /* 0x000000ff0300720c */ /* 0x000fda0003f05300 */
[----:B-1----:R-:W-:Y:S05]  /*0170*/  @!P0 BRA `(.L_x_1) ;  /* 0x0000000c00488947 */ /* 0x002fea0003800000 */
[C---:B------:R-:W-:Y:S01]  /*0180*/  ISETP.GE.U32.AND P1, PT, R2.reuse, 0x10, PT ;  /* 0x000000100200780c */ /* 0x040fe20003f26070 */
[----:B------:R-:W-:Y:S01]  /*0190*/  IMAD.MOV.U32 R6, RZ, RZ, RZ ;  /* 0x000000ffff067224 */ /* 0x000fe200078e00ff */
[----:B------:R-:W-:Y:S01]  /*01a0*/  LOP3.LUT R23, R2, 0xf, RZ, 0xc0, !PT ;  /* 0x0000000f02177812 */ /* 0x000fe200078ec0ff */
[----:B------:R-:W-:Y:S01]  /*01b0*/  IMAD.MOV.U32 R0, RZ, RZ, RZ ;  /* 0x000000ffff007224 */ /* 0x000fe200078e00ff */
[----:B------:R-:W-:Y:S01]  /*01c0*/  ISETP.GE.U32.AND.EX P1, PT, R3, RZ, PT, P1 ;  /* 0x000000ff0300720c */ /* 0x000fe20003f26110 */
[----:B------:R-:W-:Y:S01]  /*01d0*/  IMAD.MOV.U32 R3, RZ, RZ, RZ ;  /* 0x000000ffff037224 */ /* 0x000fe200078e00ff */
[----:B------:R-:W-:-:S04]  /*01e0*/  ISETP.NE.U32.AND P0, PT, R23, RZ, PT ;  /* 0x000000ff1700720c */ /* 0x000fc80003f05070 */
[----:B------:R-:W-:-:S07]  /*01f0*/  ISETP.NE.AND.EX P0, PT, RZ, RZ, PT, P0 ;  /* 0x000000ffff00720c */ /* 0x000fce0003f05300 */
[----:B------:R-:W-:Y:S06]  /*0200*/  @!P1 BRA `(.L_x_2) ;  /* 0x0000000000f49947 */ /* 0x000fec0003800000 */
[----:B------:R-:W0:Y:S01]  /*0210*/  LDCU.64 UR4, c[0x0][0x388] ;  /* 0x00007100ff0477ac */ /* 0x000e220008000a00 */
[----:B------:R-:W-:Y:S01]  /*0220*/  LOP3.LUT R0, R2, 0xfffffff0, RZ, 0xc0, !PT ;  /* 0xfffffff002007812 */ /* 0x000fe200078ec0ff */
[----:B------:R-:W-:Y:S01]  /*0230*/  BSSY.RECONVERGENT B0, `(.L_x_2) ;  /* 0x000003a000007945 */ /* 0x000fe20003800200 */
[----:B------:R-:W-:Y:S01]  /*0240*/  IMAD.MOV.U32 R6, RZ, RZ, RZ ;  /* 0x000000ffff067224 */ /* 0x000fe200078e00ff */
[----:B------:R-:W1:Y:S02]  /*0250*/  LDCU UR6, c[0x0][0x394] ;  /* 0x00007280ff0677ac */ /* 0x000e640008000800 */
[----:B------:R-:W-:Y:S01]  /*0260*/  IMAD.MOV.U32 R7, RZ, RZ, R0 ;  /* 0x000000ffff077224 */ /* 0x000fe200078e0000 */
[----:B0-----:R-:W-:-:S04]  /*0270*/  UIADD3 UR4, UP0, UPT, UR4, 0x20, URZ ;  /* 0x0000002004047890 */ /* 0x001fc8000ff1e0ff */
[----:B------:R-:W-:Y:S01]  /*0280*/  UIADD3.X UR5, UPT, UPT, URZ, UR5, URZ, UP0, !UPT ;  /* 0x00000005ff057290 */ /* 0x000fe200087fe4ff */
[----:B-1----:R-:W-:Y:S02]  /*0290*/  IMAD.U32 R3, RZ, RZ, UR6 ;  /* 0x00000006ff037e24 */ /* 0x002fe4000f8e00ff */
[----:B------:R-:W-:Y:S02]  /*02a0*/  IMAD.U32 R8, RZ, RZ, UR6 ;  /* 0x00000006ff087e24 */ /* 0x000fe4000f8e00ff */
[----:B------:R-:W-:Y:S02]  /*02b0*/  IMAD.U32 R12, RZ, RZ, UR4 ;  /* 0x00000004ff0c7e24 */ /* 0x000fe4000f8e00ff */
[----:B------:R-:W-:-:S07]  /*02c0*/  IMAD.U32 R5, RZ, RZ, UR5 ;  /* 0x00000005ff057e24 */ /* 0x000fce000f8e00ff */
.L_x_3:
[C---:B------:R-:W-:Y:S01]  /*02d0*/  R2UR UR4, R16.reuse ;  /* 0x00000000100472ca */ /* 0x040fe200000e0000 */
[----:B------:R-:W-:Y:S01]  /*02e0*/  IMAD.MOV.U32 R4, RZ, RZ, R12 ;  /* 0x000000ffff047224 */ /* 0x000fe200078e000c */
[C---:B------:R-:W-:Y:S02]  /*02f0*/  R2UR UR5, R17.reuse ;  /* 0x00000000110572ca */ /* 0x040fe400000e0000 */
[----:B------:R-:W-:Y:S02]  /*0300*/  R2UR UR6, R16 ;  /* 0x00000000100672ca */ /* 0x000fe400000e0000 */
[----:B------:R-:W-:-:S09]  /*0310*/  R2UR UR7, R17 ;  /* 0x00000000110772ca */ /* 0x000fd200000e0000 */
[----:B------:R-:W2:Y:S04]  /*0320*/  LDG.E R19, desc[UR4][R4.64+-0x20] ;  /* 0xffffe00404137981 */ /* 0x000ea8000c1e1900 */
[----:B------:R-:W2:Y:S01]  /*0330*/  LDG.E R20, desc[UR6][R4.64+-0x1c] ;  /* 0xffffe40604147981 */ /* 0x000ea2000c1e1900 */
[C---:B------:R-:W-:Y:S02]  /*0340*/  R2UR UR8, R16.reuse ;  /* 0x00000000100872ca */ /* 0x040fe400000e0000 */
[C---:B------:R-:W-:Y:S01]  /*0350*/  R2UR UR9, R17.reuse ;  /* 0x00000000110972ca */ /* 0x040fe200000e0000 */
[----:B------:R-:W3:Y:S01]  /*0360*/  LDG.E R21, desc[UR4][R4.64+-0x18] ;  /* 0xffffe80404157981 */ /* 0x000ee2000c1e1900 */
[C---:B------:R-:W-:Y:S02]  /*0370*/  R2UR UR10, R16.reuse ;  /* 0x00000000100a72ca */ /* 0x040fe400000e0000 */
[----:B------:R-:W-:Y:S01]  /*0380*/  R2UR UR11, R17 ;  /* 0x00000000110b72ca */ /* 0x000fe200000e0000 */
[----:B------:R-:W3:Y:S01]  /*0390*/  LDG.E R22, desc[UR6][R4.64+-0x14] ;  /* 0xffffec0604167981 */ /* 0x000ee2000c1e1900 */
[----:B------:R-:W-:-:S02]  /*03a0*/  R2UR UR12, R16 ;  /* 0x00000000100c72ca */ /* 0x000fc400000e0000 */
[C---:B------:R-:W-:Y:S01]  /*03b0*/  R2UR UR13, R17.reuse ;  /* 0x00000000110d72ca */ /* 0x040fe200000e0000 */
[----:B------:R-:W4:Y:S01]  /*03c0*/  LDG.E R12, desc[UR4][R4.64+0x8] ;  /* 0x00000804040c7981 */ /* 0x000f22000c1e1900 */
[C---:B------:R-:W-:Y:S02]  /*03d0*/  R2UR UR14, R16.reuse ;  /* 0x00000000100e72ca */ /* 0x040fe400000e0000 */
[C---:B------:R-:W-:Y:S01]  /*03e0*/  R2UR UR15, R17.reuse ;  /* 0x00000000110f72ca */ /* 0x040fe200000e0000 */
[----:B------:R-:W5:Y:S01]  /*03f0*/  LDG.E R25, desc[UR8][R4.64+-0x10] ;  /* 0xfffff00804197981 */ /* 0x000f62000c1e1900 */
[C---:B------:R-:W-:Y:S02]  /*0400*/  R2UR UR16, R16.reuse ;  /* 0x00000000101072ca */ /* 0x040fe400000e0000 */
[----:B------:R-:W-:Y:S01]  /*0410*/  R2UR UR17, R17 ;  /* 0x00000000111172ca */ /* 0x000fe200000e0000 */
[----:B------:R-:W5:Y:S01]  /*0420*/  LDG.E R24, desc[UR10][R4.64+-0xc] ;  /* 0xfffff40a04187981 */ /* 0x000f62000c1e1900 */
[----:B------:R-:W-:-:S02]  /*0430*/  R2UR UR18, R16 ;  /* 0x00000000101272ca */ /* 0x000fc400000e0000 */
[----:B------:R-:W-:Y:S01]  /*0440*/  R2UR UR19, R17 ;  /* 0x00000000111372ca */ /* 0x000fe200000e0000 */
[----:B------:R-:W4:Y:S04]  /*0450*/  LDG.E R18, desc[UR12][R4.64+-0x8] ;  /* 0xfffff80c04127981 */ /* 0x000f28000c1e1900 */
[----:B------:R-:W4:Y:S04]  /*0460*/  LDG.E R15, desc[UR14][R4.64+-0x4] ;  /* 0xfffffc0e040f7981 */ /* 0x000f28000c1e1900 */
[----:B------:R-:W4:Y:S04]  /*0470*/  LDG.E R14, desc[UR16][R4.64] ;  /* 0x00000010040e7981 */ /* 0x000f28000c1e1900 */
[----:B------:R-:W4:Y:S04]  /*0480*/  LDG.E R13, desc[UR18][R4.64+0x4] ;  /* 0x00000412040d7981 */ /* 0x000f28000c1e1900 */
[----:B------:R-:W4:Y:S04]  /*0490*/  LDG.E R11, desc[UR6][R4.64+0xc] ;  /* 0x00000c06040b7981 */ /* 0x000f28000c1e1900 */
[----:B------:R-:W4:Y:S04]  /*04a0*/  LDG.E R9, desc[UR8][R4.64+0x10] ;  /* 0x0000100804097981 */ /* 0x000f28000c1e1900 */
[----:B------:R-:W4:Y:S01]  /*04b0*/  LDG.E R10, desc[UR10][R4.64+0x14] ;  /* 0x0000140a040a7981 */ /* 0x000f22000c1e1900 */
[----:B--2---:R-:W-:-:S03]  /*04c0*/  IADD3 R20, PT, PT, R20, R19, R6 ;  /* 0x0000001314147210 */ /* 0x004fc60007ffe006 */
[----:B------:R-:W2:Y:S04]  /*04d0*/  LDG.E R19, desc[UR12][R4.64+0x18] ;  /* 0x0000180c04137981 */ /* 0x000ea8000c1e1900 */
[----:B------:R0:W2:Y:S01]  /*04e0*/  LDG.E R6, desc[UR14][R4.64+0x1c] ;  /* 0x00001c0e04067981 */ /* 0x0000a2000c1e1900 */
[----:B------:R-:W-:Y:S02]  /*04f0*/  IADD3 R7, P1, PT, R7, -0x10, RZ ;  /* 0xfffffff007077810 */ /* 0x000fe40007f3e0ff */
[----:B---3--:R-:W-:Y:S02]  /*0500*/  IADD3 R20, PT, PT, R22, R21, R20 ;  /* 0x0000001516147210 */ /* 0x008fe40007ffe014 */
[----:B------:R-:W-:Y:S02]  /*0510*/  IADD3.X R8, PT, PT, R8, -0x1, RZ, P1, !PT ;  /* 0xffffffff08087810 */ /* 0x000fe40000ffe4ff */
[----:B------:R-:W-:-:S02]  /*0520*/  ISETP.NE.U32.AND P1, PT, R7, RZ, PT ;  /* 0x000000ff0700720c */ /* 0x000fc40003f25070 */
[----:B-----5:R-:W-:Y:S02]  /*0530*/  IADD3 R20, PT, PT, R24, R25, R20 ;  /* 0x0000001918147210 */ /* 0x020fe40007ffe014 */
[----:B------:R-:W-:Y:S02]  /*0540*/  ISETP.NE.AND.EX P1, PT, R8, RZ, PT, P1 ;  /* 0x000000ff0800720c */ /* 0x000fe40003f25310 */
[----:B----4-:R-:W-:-:S04]  /*0550*/  IADD3 R15, PT, PT, R15, R18, R20 ;  /* 0x000000120f0f7210 */ /* 0x010fc80007ffe014 */
[----:B------:R-:W-:-:S04]  /*0560*/  IADD3 R13, PT, PT, R13, R14, R15 ;  /* 0x0000000e0d0d7210 */ /* 0x000fc80007ffe00f */
[----:B------:R-:W-:Y:S02]  /*0570*/  IADD3 R11, PT, PT, R11, R12, R13 ;  /* 0x0000000c0b0b7210 */ /* 0x000fe40007ffe00d */
[----:B------:R-:W-:Y:S02]  /*0580*/  IADD3 R12, P2, PT, R4, 0x40, RZ ;  /* 0x00000040040c7810 */ /* 0x000fe40007f5e0ff */
[----:B------:R-:W-:-:S03]  /*0590*/  IADD3 R9, PT, PT, R10, R9, R11 ;  /* 0x000000090a097210 */ /* 0x000fc60007ffe00b */
[----:B0-----:R-:W-:Y:S01]  /*05a0*/  IMAD.X R5, RZ, RZ, R5, P2 ;  /* 0x000000ffff057224 */ /* 0x001fe200010e0605 */
[----:B--2---:R-:W-:Y:S01]  /*05b0*/  IADD3 R6, PT, PT, R6, R19, R9 ;  /* 0x0000001306067210 */ /* 0x004fe20007ffe009 */
[----:B------:R-:W-:Y:S06]  /*05c0*/  @P1 BRA `(.L_x_3) ;  /* 0xfffffffc00401947 */ /* 0x000fec000383ffff */
[----:B------:R-:W-:Y:S05]  /*05d0*/  BSYNC.RECONVERGENT B0 ;  /* 0x0000000000007941 */ /* 0x000fea0003800200 */
.L_x_2:
[----:B------:R-:W-:Y:S04]  /*05e0*/  BSSY.RECONVERGENT B0, `(.L_x_1) ;  /* 0x000008b000007945 */ /* 0x000fe80003800200 */
[----:B------:R-:W-:Y:S05]  /*05f0*/  @!P0 BRA `(.L_x_4) ;  /* 0x0000000800248947 */ /* 0x000fea0003800000 */
[----:B------:R-:W-:Y:S02]  /*0600*/  ISETP.GE.U32.AND P1, PT, R23, 0x8, PT ;  /* 0x000000081700780c */ /* 0x000fe40003f26070 */
[----:B------:R-:W-:Y:S02]  /*0610*/  LOP3.LUT R20, R2, 0x7, RZ, 0xc0, !PT ;  /* 0x0000000702147812 */ /* 0x000fe400078ec0ff */
[----:B------:R-:W-:Y:S02]  /*0620*/  ISETP.GE.U32.AND.EX P1, PT, RZ, RZ, PT, P1 ;  /* 0x000000ffff00720c */ /* 0x000fe40003f26110 */
[----:B------:R-:W-:-:S04]  /*0630*/  ISETP.NE.U32.AND P0, PT, R20, RZ, PT ;  /* 0x000000ff1400720c */ /* 0x000fc80003f05070 */
[----:B------:R-:W-:-:S07]  /*0640*/  ISETP.NE.AND.EX P0, PT, RZ, RZ, PT, P0 ;  /* 0x000000ffff00720c */ /* 0x000fce0003f05300 */
[----:B------:R-:W-:Y:S06]  /*0650*/  @!P1 BRA `(.L_x_5) ;  /* 0x0000000400149947 */ /* 0x000fec0003800000 */
[----:B------:R-:W0:Y:S01]  /*0660*/  LDCU.64 UR4, c[0x0][0x388] ;  /* 0x00007100ff0477ac */ /* 0x000e220008000a00 */
[C---:B------:R-:W-:Y:S01]  /*0670*/  IMAD.SHL.U32 R5, R0.reuse, 0x4, RZ ;  /* 0x0000000400057824 */ /* 0x040fe200078e00ff */
[----:B------:R-:W-:Y:S02]  /*0680*/  SHF.L.U64.HI R4, R0, 0x2, R3 ;  /* 0x0000000200047819 */ /* 0x000fe40000010203 */
[C---:B------:R-:W-:Y:S02]  /*0690*/  R2UR UR6, R16.reuse ;  /* 0x00000000100672ca */ /* 0x040fe400000e0000 */
[C---:B------:R-:W-:Y:S02]  /*06a0*/  IADD3 R18, P2, PT, R5.reuse, 0x4, RZ ;  /* 0x0000000405127810 */ /* 0x040fe40007f5e0ff */
[C---:B------:R-:W-:Y:S02]  /*06b0*/  IADD3 R8, P3, PT, R5.reuse, 0x8, RZ ;  /* 0x0000000805087810 */ /* 0x040fe40007f7e0ff */
[----:B------:R-:W-:Y:S01]  /*06c0*/  IADD3 R10, P4, PT, R5, 0xc, RZ ;  /* 0x0000000c050a7810 */ /* 0x000fe20007f9e0ff */
[--C-:B------:R-:W-:Y:S01]  /*06d0*/  IMAD.X R9, RZ, RZ, R4.reuse, P2 ;  /* 0x000000ffff097224 */ /* 0x100fe200010e0604 */
[C---:B------:R-:W-:Y:S01]  /*06e0*/  R2UR UR7, R17.reuse ;  /* 0x00000000110772ca */ /* 0x040fe200000e0000 */
[--C-:B------:R-:W-:Y:S01]  /*06f0*/  IMAD.X R3, RZ, RZ, R4.reuse, P3 ;  /* 0x000000ffff037224 */ /* 0x100fe200018e0604 */
[----:B------:R-:W-:Y:S01]  /*0700*/  R2UR UR12, R16 ;  /* 0x00000000100c72ca */ /* 0x000fe200000e0000 */
[----:B------:R-:W-:Y:S01]  /*0710*/  IMAD.X R7, RZ, RZ, R4, P4 ;  /* 0x000000ffff077224 */ /* 0x000fe200020e0604 */
[----:B------:R-:W-:-:S02]  /*0720*/  R2UR UR13, R17 ;  /* 0x00000000110d72ca */ /* 0x000fc400000e0000 */
[----:B0-----:R-:W-:Y:S02]  /*0730*/  IADD3 R12, P1, PT, R5, UR4, RZ ;  /* 0x00000004050c7c10 */ /* 0x001fe4000ff3e0ff */
[----:B------:R-:W-:Y:S02]  /*0740*/  LOP3.LUT R18, R18, 0xfffffffc, RZ, 0xc0, !PT ;  /* 0xfffffffc12127812 */ /* 0x000fe400078ec0ff */
[----:B------:R-:W-:Y:S02]  /*0750*/  LOP3.LUT R10, R10, 0xfffffffc, RZ, 0xc0, !PT ;  /* 0xfffffffc0a0a7812 */ /* 0x000fe400078ec0ff */
[----:B------:R-:W-:Y:S02]  /*0760*/  R2UR UR8, R16 ;  /* 0x00000000100872ca */ /* 0x000fe400000e0000 */
[----:B------:R-:W-:Y:S02]  /*0770*/  R2UR UR9, R17 ;  /* 0x00000000110972ca */ /* 0x000fe400000e0000 */
[----:B------:R-:W-:-:S02]  /*0780*/  LOP3.LUT R8, R8, 0xfffffffc, RZ, 0xc0, !PT ;  /* 0xfffffffc08087812 */ /* 0x000fc400078ec0ff */
[----:B------:R-:W-:Y:S02]  /*0790*/  R2UR UR10, R16 ;  /* 0x00000000100a72ca */ /* 0x000fe400000e0000 */
[----:B------:R-:W-:Y:S02]  /*07a0*/  R2UR UR11, R17 ;  /* 0x00000000110b72ca */ /* 0x000fe400000e0000 */
[----:B------:R-:W-:Y:S02]  /*07b0*/  IADD3.X R13, PT, PT, R4, UR5, RZ, P1, !PT ;  /* 0x00000005040d7c10 */ /* 0x000fe40008ffe4ff */
[----:B------:R-:W-:Y:S02]  /*07c0*/  LOP3.LUT R9, R9, 0x3, RZ, 0xc0, !PT ;  /* 0x0000000309097812 */ /* 0x000fe400078ec0ff */
[----:B------:R-:W-:Y:S02]  /*07d0*/  IADD3 R18, P1, PT, R18, UR4, RZ ;  /* 0x0000000412127c10 */ /* 0x000fe4000ff3e0ff */
[----:B------:R-:W-:-:S02]  /*07e0*/  LOP3.LUT R3, R3, 0x3, RZ, 0xc0, !PT ;  /* 0x0000000303037812 */ /* 0x000fc400078ec0ff */
[----:B------:R-:W-:Y:S02]  /*07f0*/  LOP3.LUT R7, R7, 0x3, RZ, 0xc0, !PT ;  /* 0x0000000307077812 */ /* 0x000fe400078ec0ff */
[----:B------:R-:W-:Y:S02]  /*0800*/  IADD3 R10, P3, PT, R10, UR4, RZ ;  /* 0x000000040a0a7c10 */ /* 0x000fe4000ff7e0ff */
[----:B------:R-:W-:Y:S02]  /*0810*/  IADD3 R8, P2, PT, R8, UR4, RZ ;  /* 0x0000000408087c10 */ /* 0x000fe4000ff5e0ff */
[----:B------:R-:W-:Y:S02]  /*0820*/  IADD3.X R19, PT, PT, R9, UR5, RZ, P1, !PT ;  /* 0x0000000509137c10 */ /* 0x000fe40008ffe4ff */
[----:B------:R-:W-:Y:S02]  /*0830*/  IADD3.X R11, PT, PT, R7, UR5, RZ, P3, !PT ;  /* 0x00000005070b7c10 */ /* 0x000fe40009ffe4ff */
[----:B------:R-:W-:Y:S01]  /*0840*/  IADD3.X R9, PT, PT, R3, UR5, RZ, P2, !PT ;  /* 0x0000000503097c10 */ /* 0x000fe200097fe4ff */
[----:B------:R0:W2:Y:S01]  /*0850*/  LDG.E R7, desc[UR8][R18.64] ;  /* 0x0000000812077981 */ /* 0x0000a2000c1e1900 */
[----:B------:R-:W-:-:S02]  /*0860*/  IADD3 R22, P1, PT, R5, 0x10, RZ ;  /* 0x0000001005167810 */ /* 0x000fc40007f3e0ff */
[----:B------:R-:W-:Y:S01]  /*0870*/  IADD3 R21, P2, PT, R5, 0x14, RZ ;  /* 0x0000001405157810 */ /* 0x000fe20007f5e0ff */
[----:B------:R1:W2:Y:S04]  /*0880*/  LDG.E R3, desc[UR6][R12.64] ;  /* 0x000000060c037981 */ /* 0x0002a8000c1e1900 */
[----:B------:R3:W4:Y:S01]  /*0890*/  LDG.E R15, desc[UR12][R10.64] ;  /* 0x0000000c0a0f7981 */ /* 0x000722000c1e1900 */
[----:B0-----:R-:W-:-:S03]  /*08a0*/  LOP3.LUT R19, R22, 0xfffffffc, RZ, 0xc0, !PT ;  /* 0xfffffffc16137812 */ /* 0x001fc600078ec0ff */
[----:B------:R0:W4:Y:S01]  /*08b0*/  LDG.E R14, desc[UR10][R8.64] ;  /* 0x0000000a080e7981 */ /* 0x000122000c1e1900 */
[C---:B-1----:R-:W-:Y:S02]  /*08c0*/  IADD3 R12, P3, PT, R5.reuse, 0x18, RZ ;  /* 0x00000018050c7810 */ /* 0x042fe40007f7e0ff */
[----:B------:R-:W-:Y:S01]  /*08d0*/  IADD3 R5, P4, PT, R5, 0x1c, RZ ;  /* 0x0000001c05057810 */ /* 0x000fe20007f9e0ff */
[--C-:B---3--:R-:W-:Y:S01]  /*08e0*/  IMAD.X R10, RZ, RZ, R4.reuse, P1 ;  /* 0x000000ffff0a7224 */ /* 0x108fe200008e0604 */
[----:B------:R-:W-:Y:S01]  /*08f0*/  LOP3.LUT R13, R21, 0xfffffffc, RZ, 0xc0, !PT ;  /* 0xfffffffc150d7812 */ /* 0x000fe200078ec0ff */
[--C-:B------:R-:W-:Y:S02]  /*0900*/  IMAD.X R11, RZ, RZ, R4.reuse, P2 ;  /* 0x000000ffff0b7224 */ /* 0x100fe400010e0604 */
[--C-:B------:R-:W-:Y:S01]  /*0910*/  IMAD.X R18, RZ, RZ, R4.reuse, P3 ;  /* 0x000000ffff127224 */ /* 0x100fe200018e0604 */
[----:B0-----:R-:W-:Y:S01]  /*0920*/  LOP3.LUT R8, R12, 0xfffffffc, RZ, 0xc0, !PT ;  /* 0xfffffffc0c087812 */ /* 0x001fe200078ec0ff */
[----:B------:R-:W-:Y:S01]  /*0930*/  IMAD.X R9, RZ, RZ, R4, P4 ;  /* 0x000000ffff097224 */ /* 0x000fe200020e0604 */
[----:B------:R-:W-:-:S02]  /*0940*/  LOP3.LUT R4, R5, 0xfffffffc, RZ, 0xc0, !PT ;  /* 0xfffffffc05047812 */ /* 0x000fc400078ec0ff */
[----:B------:R-:W-:Y:S02]  /*0950*/  LOP3.LUT R5, R10, 0x3, RZ, 0xc0, !PT ;  /* 0x000000030a057812 */ /* 0x000fe400078ec0ff */
[----:B------:R-:W-:Y:S02]  /*0960*/  IADD3 R12, P1, PT, R19, UR4, RZ ;  /* 0x00000004130c7c10 */ /* 0x000fe4000ff3e0ff */
[----:B------:R-:W-:Y:S02]  /*0970*/  LOP3.LUT R11, R11, 0x3, RZ, 0xc0, !PT ;  /* 0x000000030b0b7812 */ /* 0x000fe400078ec0ff */
[----:B------:R-:W-:Y:S02]  /*0980*/  IADD3 R10, P2, PT, R13, UR4, RZ ;  /* 0x000000040d0a7c10 */ /* 0x000fe4000ff5e0ff */
[----:B------:R-:W-:Y:S02]  /*0990*/  LOP3.LUT R18, R18, 0x3, RZ, 0xc0, !PT ;  /* 0x0000000312127812 */ /* 0x000fe400078ec0ff */
[----:B------:R-:W-:-:S02]  /*09a0*/  IADD3 R8, P3, PT, R8, UR4, RZ ;  /* 0x0000000408087c10 */ /* 0x000fc4000ff7e0ff */
[----:B------:R-:W-:Y:S02]  /*09b0*/  IADD3.X R13, PT, PT, R5, UR5, RZ, P1, !PT ;  /* 0x00000005050d7c10 */ /* 0x000fe40008ffe4ff */
[----:B------:R-:W-:Y:S02]  /*09c0*/  LOP3.LUT R5, R9, 0x3, RZ, 0xc0, !PT ;  /* 0x0000000309057812 */ /* 0x000fe400078ec0ff */
[----:B------:R-:W-:Y:S01]  /*09d0*/  IADD3 R4, P1, PT, R4, UR4, RZ ;  /* 0x0000000404047c10 */ /* 0x000fe2000ff3e0ff */
[----:B------:R-:W3:Y:S01]  /*09e0*/  LDG.E R12, desc[UR6][R12.64] ;  /* 0x000000060c0c7981 */ /* 0x000ee2000c1e1900 */
[----:B------:R-:W-:Y:S02]  /*09f0*/  IADD3.X R11, PT, PT, R11, UR5, RZ, P2, !PT ;  /* 0x000000050b0b7c10 */ /* 0x000fe400097fe4ff */
[----:B------:R-:W-:Y:S02]  /*0a00*/  IADD3.X R9, PT, PT, R18, UR5, RZ, P3, !PT ;  /* 0x0000000512097c10 */ /* 0x000fe40009ffe4ff */
[----:B------:R-:W-:Y:S01]  /*0a10*/  IADD3.X R5, PT, PT, R5, UR5, RZ, P1, !PT ;  /* 0x0000000505057c10 */ /* 0x000fe20008ffe4ff */
[----:B------:R-:W3:Y:S04]  /*0a20*/  LDG.E R10, desc[UR8][R10.64] ;  /* 0x000000080a0a7981 */ /* 0x000ee8000c1e1900 */
[----:B------:R-:W5:Y:S04]  /*0a30*/  LDG.E R9, desc[UR10][R8.64] ;  /* 0x0000000a08097981 */ /* 0x000f68000c1e1900 */
[----:B------:R-:W5:Y:S01]  /*0a40*/  LDG.E R4, desc[UR12][R4.64] ;  /* 0x0000000c04047981 */ /* 0x000f62000c1e1900 */
[----:B------:R-:W-:Y:S01]  /*0a50*/  VIADD R0, R0, 0x8 ;  /* 0x0000000800007836 */ /* 0x000fe20000000000 */
[----:B--2---:R-:W-:-:S04]  /*0a60*/  IADD3 R3, PT, PT, R7, R3, R6 ;  /* 0x0000000307037210 */ /* 0x004fc80007ffe006 */
[----:B----4-:R-:W-:-:S04]  /*0a70*/  IADD3 R3, PT, PT, R15, R14, R3 ;  /* 0x0000000e0f037210 */ /* 0x010fc80007ffe003 */
[----:B---3--:R-:W-:Y:S01]  /*0a80*/  IADD3 R6, PT, PT, R10, R12, R3 ;  /* 0x0000000c0a067210 */ /* 0x008fe20007ffe003 */
[----:B------:R-:W-:-:S03]  /*0a90*/  IMAD.MOV.U32 R3, RZ, RZ, RZ ;  /* 0x000000ffff037224 */ /* 0x000fc600078e00ff */
[----:B-----5:R-:W-:-:S07]  /*0aa0*/  IADD3 R6, PT, PT, R4, R9, R6 ;  /* 0x0000000904067210 */ /* 0x020fce0007ffe006 */
.L_x_5:
[----:B------:R-:W-:Y:S05]  /*0ab0*/  @!P0 BRA `(.L_x_4) ;  /* 0x0000000000f48947 */ /* 0x000fea0003800000 */
[----:B------:R-:W-:Y:S01]  /*0ac0*/  ISETP.GE.U32.AND P1, PT, R20, 0x4, PT ;  /* 0x000000041400780c */ /* 0x000fe20003f26070 */
[----:B------:R-:W-:Y:S01]  /*0ad0*/  IMAD.MOV.U32 R7, RZ, RZ, RZ ;  /* 0x000000ffff077224 */ /* 0x000fe200078e00ff */
[----:B------:R-:W-:Y:S02]  /*0ae0*/  LOP3.LUT R2, R2, 0x3, RZ, 0xc0, !PT ;  /* 0x0000000302027812 */ /* 0x000fe400078ec0ff */
[----:B------:R-:W-:Y:S02]  /*0af0*/  ISETP.GE.U32.AND.EX P1, PT, RZ, RZ, PT, P1 ;  /* 0x000000ffff00720c */ /* 0x000fe40003f26110 */
[----:B------:R-:W-:-:S04]  /*0b00*/  ISETP.NE.U32.AND P0, PT, R2, RZ, PT ;  /* 0x000000ff0200720c */ /* 0x000fc80003f05070 */
[----:B------:R-:W-:-:S07]  /*0b10*/  ISETP.NE.AND.EX P0, PT, R7, RZ, PT, P0 ;  /* 0x000000ff0700720c */ /* 0x000fce0003f05300 */
[----:B------:R-:W-:Y:S06]  /*0b20*/  @!P1 BRA `(.L_x_6) ;  /* 0x00000000009c9947 */ /* 0x000fec0003800000 */
[----:B------:R-:W0:Y:S01]  /*0b30*/  LDCU.64 UR4, c[0x0][0x388] ;  /* 0x00007100ff0477ac */ /* 0x000e220008000a00 */
[C---:B------:R-:W-:Y:S01]  /*0b40*/  IMAD.SHL.U32 R4, R0.reuse, 0x4, RZ ;  /* 0x0000000400047824 */ /* 0x040fe200078e00ff */
[----:B------:R-:W-:Y:S02]  /*0b50*/  SHF.L.U64.HI R3, R0, 0x2, R3 ;  /* 0x0000000200037819 */ /* 0x000fe40000010203 */
[----:B------:R-:W-:Y:S02]  /*0b60*/  R2UR UR6, R16 ;  /* 0x00000000100672ca */ /* 0x000fe400000e0000 */
[C---:B------:R-:W-:Y:S02]  /*0b70*/  IADD3 R5, P2, PT, R4.reuse, 0x4, RZ ;  /* 0x0000000404057810 */ /* 0x040fe40007f5e0ff */
[C---:B------:R-:W-:Y:S02]  /*0b80*/  IADD3 R9, P3, PT, R4.reuse, 0x8, RZ ;  /* 0x0000000804097810 */ /* 0x040fe40007f7e0ff */
[----:B------:R-:W-:-:S02]  /*0b90*/  IADD3 R10, P4, PT, R4, 0xc, RZ ;  /* 0x0000000c040a7810 */ /* 0x000fc40007f9e0ff */
[----:B------:R-:W-:Y:S01]  /*0ba0*/  LOP3.LUT R12, R9, 0xfffffffc, RZ, 0xc0, !PT ;  /* 0xfffffffc090c7812 */ /* 0x000fe200078ec0ff */
[--C-:B------:R-:W-:Y:S01]  /*0bb0*/  IMAD.X R9, RZ, RZ, R3.reuse, P2 ;  /* 0x000000ffff097224 */ /* 0x100fe200010e0603 */
[C---:B------:R-:W-:Y:S01]  /*0bc0*/  R2UR UR7, R17.reuse ;  /* 0x00000000110772ca */ /* 0x040fe200000e0000 */
[----:B------:R-:W-:Y:S01]  /*0bd0*/  IMAD.X R11, RZ, RZ, R3, P3 ;  /* 0x000000ffff0b7224 */ /* 0x000fe200018e0603 */
[----:B------:R-:W-:Y:S02]  /*0be0*/  R2UR UR8, R16 ;  /* 0x00000000100872ca */ /* 0x000fe400000e0000 */
[----:B0-----:R-:W-:Y:S02]  /*0bf0*/  IADD3 R4, P1, PT, R4, UR4, RZ ;  /* 0x0000000404047c10 */ /* 0x001fe4000ff3e0ff */
[----:B------:R-:W-:Y:S02]  /*0c00*/  R2UR UR9, R17 ;  /* 0x00000000110972ca */ /* 0x000fe400000e0000 */
[----:B------:R-:W-:-:S02]  /*0c10*/  LOP3.LUT R8, R5, 0xfffffffc, RZ, 0xc0, !PT ;  /* 0xfffffffc05087812 */ /* 0x000fc400078ec0ff */
[----:B------:R-:W-:Y:S01]  /*0c20*/  IADD3.X R5, PT, PT, R3, UR5, RZ, P1, !PT ;  /* 0x0000000503057c10 */ /* 0x000fe20008ffe4ff */
[----:B------:R-:W-:Y:S01]  /*0c30*/  IMAD.X R3, RZ, RZ, R3, P4 ;  /* 0x000000ffff037224 */ /* 0x000fe200020e0603 */
[C---:B------:R-:W-:Y:S02]  /*0c40*/  R2UR UR10, R16.reuse ;  /* 0x00000000100a72ca */ /* 0x040fe400000e0000 */
[C---:B------:R-:W-:Y:S02]  /*0c50*/  R2UR UR11, R17.reuse ;  /* 0x00000000110b72ca */ /* 0x040fe400000e0000 */
[----:B------:R-:W-:Y:S01]  /*0c60*/  R2UR UR12, R16 ;  /* 0x00000000100c72ca */ /* 0x000fe200000e0000 */
[----:B------:R-:W2:Y:S01]  /*0c70*/  LDG.E R5, desc[UR6][R4.64] ;  /* 0x0000000604057981 */ /* 0x000ea2000c1e1900 */
[----:B------:R-:W-:Y:S02]  /*0c80*/  R2UR UR13, R17 ;  /* 0x00000000110d72ca */ /* 0x000fe400000e0000 */
[----:B------:R-:W-:-:S02]  /*0c90*/  LOP3.LUT R10, R10, 0xfffffffc, RZ, 0xc0, !PT ;  /* 0xfffffffc0a0a7812 */ /* 0x000fc400078ec0ff */
[----:B------:R-:W-:Y:S02]  /*0ca0*/  IADD3 R8, P1, PT, R8, UR4, RZ ;  /* 0x0000000408087c10 */ /* 0x000fe4000ff3e0ff */
[----:B------:R-:W-:Y:S02]  /*0cb0*/  LOP3.LUT R9, R9, 0x3, RZ, 0xc0, !PT ;  /* 0x0000000309097812 */ /* 0x000fe400078ec0ff */
[----:B------:R-:W-:Y:S02]  /*0cc0*/  IADD3 R12, P2, PT, R12, UR4, RZ ;  /* 0x000000040c0c7c10 */ /* 0x000fe4000ff5e0ff */
[----:B------:R-:W-:Y:S02]  /*0cd0*/  LOP3.LUT R11, R11, 0x3, RZ, 0xc0, !PT ;  /* 0x000000030b0b7812 */ /* 0x000fe400078ec0ff */
[----:B------:R-:W-:Y:S02]  /*0ce0*/  IADD3 R10, P3, PT, R10, UR4, RZ ;  /* 0x000000040a0a7c10 */ /* 0x000fe4000ff7e0ff */
[----:B------:R-:W-:-:S02]  /*0cf0*/  LOP3.LUT R3, R3, 0x3, RZ, 0xc0, !PT ;  /* 0x0000000303037812 */ /* 0x000fc400078ec0ff */
[----:B------:R-:W-:Y:S02]  /*0d00*/  IADD3.X R9, PT, PT, R9, UR5, RZ, P1, !PT ;  /* 0x0000000509097c10 */ /* 0x000fe40008ffe4ff */
[----:B------:R-:W-:Y:S02]  /*0d10*/  IADD3.X R13, PT, PT, R11, UR5, RZ, P2, !PT ;  /* 0x000000050b0d7c10 */ /* 0x000fe400097fe4ff */
[----:B------:R-:W-:Y:S01]  /*0d20*/  IADD3.X R11, PT, PT, R3, UR5, RZ, P3, !PT ;  /* 0x00000005030b7c10 */ /* 0x000fe20009ffe4ff */
[----:B------:R-:W2:Y:S04]  /*0d30*/  LDG.E R8, desc[UR8][R8.64] ;  /* 0x0000000808087981 */ /* 0x000ea8000c1e1900 */
[----:B------:R-:W3:Y:S04]  /*0d40*/  LDG.E R13, desc[UR10][R12.64] ;  /* 0x0000000a0c0d7981 */ /* 0x000ee8000c1e1900 */
[----:B------:R-:W3:Y:S01]  /*0d50*/  LDG.E R10, desc[UR12][R10.64] ;  /* 0x0000000c0a0a7981 */ /* 0x000ee2000c1e1900 */
[----:B------:R-:W-:-:S02]  /*0d60*/  VIADD R0, R0, 0x4 ;  /* 0x0000000400007836 */ /* 0x000fc40000000000 */
[----:B------:R-:W-:Y:S01]  /*0d70*/  IMAD.MOV.U32 R3, RZ, RZ, RZ ;  /* 0x000000ffff037224 */ /* 0x000fe200078e00ff */
[----:B--2---:R-:W-:-:S04]  /*0d80*/  IADD3 R6, PT, PT, R8, R5, R6 ;  /* 0x0000000508067210 */ /* 0x004fc80007ffe006 */
[----:B---3--:R-:W-:-:S07]  /*0d90*/  IADD3 R6, PT, PT, R10, R13, R6 ;  /* 0x0000000d0a067210 */ /* 0x008fce0007ffe006 */
.L_x_6:
[----:B------:R-:W-:Y:S05]  /*0da0*/  @!P0 BRA `(.L_x_4) ;  /* 0x0000000000388947 */ /* 0x000fea0003800000 */
.L_x_7:
[----:B------:R-:W0:Y:S01]  /*0db0*/  LDCU.64 UR4, c[0x0][0x388] ;  /* 0x00007100ff0477ac */ /* 0x000e220008000a00 */
[----:B------:R-:W-:Y:S02]  /*0dc0*/  R2UR UR6, R16 ;  /* 0x00000000100672ca */ /* 0x000fe400000e0000 */
[----:B------:R-:W-:Y:S02]  /*0dd0*/  R2UR UR7, R17 ;  /* 0x00000000110772ca */ /* 0x000fe400000e0000 */
[----:B0-----:R-:W-:-:S04]  /*0de0*/  LEA R4, P0, R0, UR4, 0x2 ;  /* 0x0000000400047c11 */ /* 0x001fc8000f8010ff */
[----:B------:R-:W-:-:S07]  /*0df0*/  LEA.HI.X R5, R0, UR5, R3, 0x2, P0 ;  /* 0x0000000500057c11 */ /* 0x000fce00080f1403 */
[----:B------:R-:W2:Y:S01]  /*0e00*/  LDG.E R5, desc[UR6][R4.64] ;  /* 0x0000000604057981 */ /* 0x000ea2000c1e1900 */
[----:B------:R-:W-:Y:S01]  /*0e10*/  IADD3 R2, P0, PT, R2, -0x1, RZ ;  /* 0xffffffff02027810 */ /* 0x000fe20007f1e0ff */
[----:B------:R-:W-:Y:S02]  /*0e20*/  VIADD R0, R0, 0x1 ;  /* 0x0000000100007836 */ /* 0x000fe40000000000 */
[----:B------:R-:W-:Y:S01]  /*0e30*/  IMAD.MOV.U32 R3, RZ, RZ, RZ ;  /* 0x000000ffff037224 */ /* 0x000fe200078e00ff */
[----:B------:R-:W-:Y:S02]  /*0e40*/  IADD3.X R7, PT, PT, R7, -0x1, RZ, P0, !PT ;  /* 0xffffffff07077810 */ /* 0x000fe400007fe4ff */
[----:B------:R-:W-:-:S04]  /*0e50*/  ISETP.NE.U32.AND P0, PT, R2, RZ, PT ;  /* 0x000000ff0200720c */ /* 0x000fc80003f05070 */
[----:B------:R-:W-:Y:S01]  /*0e60*/  ISETP.NE.AND.EX P0, PT, R7, RZ, PT, P0 ;  /* 0x000000ff0700720c */ /* 0x000fe20003f05300 */
[----:B--2---:R-:W-:-:S12]  /*0e70*/  IMAD.IADD R6, R5, 0x1, R6 ;  /* 0x0000000105067824 */ /* 0x004fd800078e0206 */
[----:B------:R-:W-:Y:S05]  /*0e80*/  @P0 BRA `(.L_x_7) ;  /* 0xfffffffc00c80947 */ /* 0x000fea000383ffff */
.L_x_4:
[----:B------:R-:W-:Y:S05]  /*0e90*/  BSYNC.RECONVERGENT B0 ;  /* 0x0000000000007941 */ /* 0x000fea0003800200 */
.L_x_1:
[----:B------:R-:W0:Y:S01]  /*0ea0*/  LDC.64 R2, c[0x0][0x380] ;  /* 0x0000e000ff027b82 */ /* 0x000e220000000a00 */
[----:B------:R-:W-:Y:S02]  /*0eb0*/  R2UR UR4, R16 ;  /* 0x00000000100472ca */ /* 0x000fe400000e0000 */
[----:B------:R-:W-:-:S13]  /*0ec0*/  R2UR UR5, R17 ;  /* 0x00000000110572ca */ /* 0x000fda00000e0000 */
[----:B0-----:R-:W-:Y:S01]  /*0ed0*/  STG.E desc[UR4][R2.64], R6 ;  /* 0x0000000602007986 */ /* 0x001fe2000c101904 */
[----:B------:R-:W-:Y:S05]  /*0ee0*/  EXIT ;  /* 0x000000000000794d */ /* 0x000fea0003800000 */
.L_x_8:
[----:B------:R-:W-:-:S00]  /*0ef0*/  BRA `(.L_x_8) ;  /* 0xfffffffc00fc7947 */ /* 0x000fc0000383ffff */
[----:B------:R-:W-:-:S00]  /*0f00*/  NOP ;  /* 0x0000000000007918 */ /* 0x000fc00000000000 */
[----:B------:R-:W-:-:S00]  /*0f10*/  NOP ;  /* 0x0000000000007918 */ /* 0x000fc00000000000 */
[----:B------:R-:W-:-:S00]  /*0f20*/  NOP ;  /* 0x0000000000007918 */ /* 0x000fc00000000000 */
[----:B------:R-:W-:-:S00]  /*0f30*/  NOP ;  /* 0x0000000000007918 */ /* 0x000fc00000000000 */
[----:B------:R-:W-:-:S00]  /*0f40*/  NOP ;  /* 0x0000000000007918 */ /* 0x000fc00000000000 */
[----:B------:R-:W-:-:S00]  /*0f50*/  NOP ;  /* 0x0000000000007918 */ /* 0x000fc00000000000 */
[----:B------:R-:W-:-:S00]  /*0f60*/  NOP ;  /* 0x0000000000007918 */ /* 0x000fc00000000000 */
[----:B------:R-:W-:-:S00]  /*0f70*/  NOP ;  /* 0x0000000000007918 */ /* 0x000fc00000000000 */
.L_x_9:


//--------------------- .nv.global.init           --------------------------
	.section	.nv.global.init,"aw",@progbits
.nv.global.init:
	.type		$str,@object
	.size		$str,(.L_0 - $str)
$str:
        /*0000*/ 	.byte	0x69, 0x64, 0x20, 0x3d, 0x20, 0x25, 0x64, 0x0a, 0x00
.L_0:


//--------------------- .nv.shared.reserved.0     --------------------------
	.section	.nv.shared.reserved.0,"aw",@nobits
	.weak		__nv_reservedSMEM_offset_0_alias
	.size		__nv_reservedSMEM_offset_0_alias, 0, 64
	.other		__nv_reservedSMEM_offset_0_alias,@"STO_CUDA_RESERVED_SHARED STV_DEFAULT"
__nv_reservedSMEM_offset_0_alias:
	.zero		0
	.zero		64


//--------------------- .nv.constant0._Z15reduce_baselinePiS_m --------------------------
	.section	.nv.constant0._Z15reduce_baselinePiS_m,"a",@progbits
	.sectionflags	@""
	.align	4
.nv.constant0._Z15reduce_baselinePiS_m:
	.zero		920


//--------------------- SYMBOLS --------------------------

	.type		.nv.reservedSmem.offset0,@object
	.size		.nv.reservedSmem.offset0,0x4
	.type		vprintf,@function
